//
// Generated by NVIDIA NVVM Compiler
//
// Compiler Build ID: CL-36424714
// Cuda compilation tools, release 13.0, V13.0.88
// Based on NVVM 20.0.0
//

.version 9.0
.target sm_100
.address_size 64

	// .globl	_Z9addKernelPiS_PKi

.visible .entry _Z9addKernelPiS_PKi(
	.param .u64 .ptr .align 1 _Z9addKernelPiS_PKi_param_0,
	.param .u64 .ptr .align 1 _Z9addKernelPiS_PKi_param_1,
	.param .u64 .ptr .align 1 _Z9addKernelPiS_PKi_param_2
)
{
	.reg .b32 	%r<5>;
	.reg .b64 	%rd<11>;

	ld.param.u64 	%rd1, [_Z9addKernelPiS_PKi_param_0];
	ld.param.u64 	%rd2, [_Z9addKernelPiS_PKi_param_1];
	ld.param.u64 	%rd3, [_Z9addKernelPiS_PKi_param_2];
	cvta.to.global.u64 	%rd4, %rd1;
	cvta.to.global.u64 	%rd5, %rd3;
	cvta.to.global.u64 	%rd6, %rd2;
	mov.u32 	%r1, %tid.x;
	mul.wide.u32 	%rd7, %r1, 4;
	add.s64 	%rd8, %rd6, %rd7;
	ld.global.u32 	%r2, [%rd8];
	add.s64 	%rd9, %rd5, %rd7;
	ld.global.u32 	%r3, [%rd9];
	add.s32 	%r4, %r3, %r2;
	add.s64 	%rd10, %rd4, %rd7;
	st.global.u32 	[%rd10], %r4;
	ret;

}


// ===== COMPILED SASS (sm_100) =====

	.target	sm_100

	.elftype	@"ET_EXEC"


//--------------------- .note.nv.tkinfo           --------------------------
	.section	.note.nv.tkinfo,"",@"SHT_NOTE"
	.sectionflags	@"SHF_NOTE_NV_TKINFO"
	.tkinfo
        /*0018*/ 	.word	0x00000002
        /*0030*/ 	.string	""
        /*0030*/ 	.string	"ptxas"
        /*0030*/ 	.string	"Cuda compilation tools, release 13.0, V13.0.88"
        /*0030*/ 	.string	"Build cuda_13.0.r13.0/compiler.36424714_0"
        /*0030*/ 	.string	"-arch sm_100 -m 64 "



//--------------------- .note.nv.cuinfo           --------------------------
	.section	.note.nv.cuinfo,"",@"SHT_NOTE"
	.sectionflags	@"SHF_NOTE_NV_CUINFO"
        /*0018*/ 	.short	0x0002
        /*001a*/ 	.short	0x0064
        /*001c*/ 	.short	0x0082
	.zero		2


//--------------------- .nv.info                  --------------------------
	.section	.nv.info,"",@"SHT_CUDA_INFO"
	.align	4


	//----- nvinfo : EIATTR_REGCOUNT
	.align		4
        /*0000*/ 	.byte	0x04, 0x2f
        /*0002*/ 	.short	(.L_1 - .L_0)
	.align		4
.L_0:
        /*0004*/ 	.word	index@(_Z9addKernelPiS_PKi)
        /*0008*/ 	.word	0x0000000c


	//----- nvinfo : EIATTR_FRAME_SIZE
	.align		4
.L_1:
        /*000c*/ 	.byte	0x04, 0x11
        /*000e*/ 	.short	(.L_3 - .L_2)
	.align		4
.L_2:
        /*0010*/ 	.word	index@(_Z9addKernelPiS_PKi)
        /*0014*/ 	.word	0x00000000


	//----- nvinfo : EIATTR_MIN_STACK_SIZE
	.align		4
.L_3:
        /*0018*/ 	.byte	0x04, 0x12
        /*001a*/ 	.short	(.L_5 - .L_4)
	.align		4
.L_4:
        /*001c*/ 	.word	index@(_Z9addKernelPiS_PKi)
        /*0020*/ 	.word	0x00000000
.L_5:


//--------------------- .nv.compat                --------------------------
	.section	.nv.compat,"",@"SHT_CUDA_COMPAT_INFO"
	.align	4
        /*0000*/ 	.byte	0x02, 0x09, 0x00, 0x00, 0x02, 0x02, 0x01, 0x00, 0x02, 0x05, 0x05, 0x00, 0x03, 0x07, 0x01, 0x01
        /*0010*/ 	.byte	0x02, 0x03, 0x00, 0x00, 0x02, 0x06, 0x01, 0x00, 0x04, 0x0b, 0x08, 0x00, 0x09, 0x00, 0x00, 0x00
        /*0020*/ 	.byte	0x00, 0x00, 0x00, 0x00


//--------------------- .nv.info._Z9addKernelPiS_PKi --------------------------
	.section	.nv.info._Z9addKernelPiS_PKi,"",@"SHT_CUDA_INFO"
	.sectionflags	@""
	.align	4


	//----- nvinfo : EIATTR_CUDA_API_VERSION
	.align		4
        /*0000*/ 	.byte	0x04, 0x37
        /*0002*/ 	.short	(.L_7 - .L_6)
.L_6:
        /*0004*/ 	.word	0x00000082


	//----- nvinfo : EIATTR_KPARAM_INFO
	.align		4
.L_7:
        /*0008*/ 	.byte	0x04, 0x17
        /*000a*/ 	.short	(.L_9 - .L_8)
.L_8:
        /*000c*/ 	.word	0x00000000
        /*0010*/ 	.short	0x0002
        /*0012*/ 	.short	0x0010
        /*0014*/ 	.byte	0x00, 0xf5, 0x21, 0x00


	//----- nvinfo : EIATTR_KPARAM_INFO
	.align		4
.L_9:
        /*0018*/ 	.byte	0x04, 0x17
        /*001a*/ 	.short	(.L_11 - .L_10)
.L_10:
        /*001c*/ 	.word	0x00000000
        /*0020*/ 	.short	0x0001
        /*0022*/ 	.short	0x0008
        /*0024*/ 	.byte	0x00, 0xf5, 0x21, 0x00


	//----- nvinfo : EIATTR_KPARAM_INFO
	.align		4
.L_11:
        /*0028*/ 	.byte	0x04, 0x17
        /*002a*/ 	.short	(.L_13 - .L_12)
.L_12:
        /*002c*/ 	.word	0x00000000
        /*0030*/ 	.short	0x0000
        /*0032*/ 	.short	0x0000
        /*0034*/ 	.byte	0x00, 0xf5, 0x21, 0x00


	//----- nvinfo : EIATTR_SPARSE_MMA_MASK
	.align		4
.L_13:
        /*0038*/ 	.byte	0x03, 0x50
        /*003a*/ 	.short	0x0000


	//----- nvinfo : EIATTR_MAXREG_COUNT
	.align		4
        /*003c*/ 	.byte	0x03, 0x1b
        /*003e*/ 	.short	0x00ff


	//----- nvinfo : EIATTR_MERCURY_ISA_VERSION
	.align		4
        /*0040*/ 	.byte	0x03, 0x5f
        /*0042*/ 	.short	0x0101


	//----- nvinfo : EIATTR_VRC_CTA_INIT_COUNT
	.align		4
        /*0044*/ 	.byte	0x02, 0x4a
	.zero		1
	.zero		1


	//----- nvinfo : EIATTR_EXIT_INSTR_OFFSETS
	.align		4
        /*0048*/ 	.byte	0x04, 0x1c
        /*004a*/ 	.short	(.L_15 - .L_14)


	//   ....[0]....
.L_14:
        /*004c*/ 	.word	0x000000d0


	//----- nvinfo : EIATTR_CBANK_PARAM_SIZE
	.align		4
.L_15:
        /*0050*/ 	.byte	0x03, 0x19
        /*0052*/ 	.short	0x0018


	//----- nvinfo : EIATTR_PARAM_CBANK
	.align		4
        /*0054*/ 	.byte	0x04, 0x0a
        /*0056*/ 	.short	(.L_17 - .L_16)
	.align		4
.L_16:
        /*0058*/ 	.word	index@(.nv.constant0._Z9addKernelPiS_PKi)
        /*005c*/ 	.short	0x0380
        /*005e*/ 	.short	0x0018


	//----- nvinfo : EIATTR_SW_WAR
	.align		4
.L_17:
        /*0060*/ 	.byte	0x04, 0x36
        /*0062*/ 	.short	(.L_19 - .L_18)
.L_18:
        /*0064*/ 	.word	0x00000008
.L_19:


//--------------------- .nv.callgraph             --------------------------
	.section	.nv.callgraph,"",@"SHT_CUDA_CALLGRAPH"
	.align	4
	.sectionentsize	8
	.align		4
        /*0000*/ 	.word	0x00000000
	.align		4
        /*0004*/ 	.word	0xffffffff
	.align		4
        /*0008*/ 	.word	0x00000000
	.align		4
        /*000c*/ 	.word	0xfffffffe
	.align		4
        /*0010*/ 	.word	0x00000000
	.align		4
        /*0014*/ 	.word	0xfffffffd
	.align		4
        /*0018*/ 	.word	0x00000000
	.align		4
        /*001c*/ 	.word	0xfffffffc


//--------------------- .text._Z9addKernelPiS_PKi --------------------------
	.section	.text._Z9addKernelPiS_PKi,"ax",@progbits
	.align	128
        .global         _Z9addKernelPiS_PKi
        .type           _Z9addKernelPiS_PKi,@function
        .size           _Z9addKernelPiS_PKi,(.L_x_1 - _Z9addKernelPiS_PKi)
        .other          _Z9addKernelPiS_PKi,@"STO_CUDA_ENTRY STV_DEFAULT"
_Z9addKernelPiS_PKi:
.text._Z9addKernelPiS_PKi:
[----:B------:R-:W-:Y:S01]  /*0000*/  LDC R1, c[0x0][0x37c] ;  /* 0x0000df00ff017b82 */ /* 0x000fe20000000800 */
[----:B------:R-:W0:Y:S07]  /*0010*/  S2R R9, SR_TID.X ;  /* 0x0000000000097919 */ /* 0x000e2e0000002100 */
[----:B------:R-:W0:Y:S01]  /*0020*/  LDC.64 R2, c[0x0][0x388] ;  /* 0x0000e200ff027b82 */ /* 0x000e220000000a00 */
[----:B------:R-:W1:Y:S07]  /*0030*/  LDCU.64 UR4, c[0x0][0x358] ;  /* 0x00006b00ff0477ac */ /* 0x000e6e0008000a00 */
[----:B------:R-:W2:Y:S08]  /*0040*/  LDC.64 R4, c[0x0][0x390] ;  /* 0x0000e400ff047b82 */ /* 0x000eb00000000a00 */
[----:B------:R-:W3:Y:S01]  /*0050*/  LDC.64 R6, c[0x0][0x380] ;  /* 0x0000e000ff067b82 */ /* 0x000ee20000000a00 */
[----:B0-----:R-:W-:-:S04]  /*0060*/  IMAD.WIDE.U32 R2, R9, 0x4, R2 ;  /* 0x0000000409027825 */ /* 0x001fc800078e0002 */
[C---:B--2---:R-:W-:Y:S02]  /*0070*/  IMAD.WIDE.U32 R4, R9.reuse, 0x4, R4 ;  /* 0x0000000409047825 */ /* 0x044fe400078e0004 */
[----:B-1----:R-:W2:Y:S04]  /*0080*/  LDG.E R2, desc[UR4][R2.64] ;  /* 0x0000000402027981 */ /* 0x002ea8000c1e1900 */
[----:B------:R-:W2:Y:S01]  /*0090*/  LDG.E R5, desc[UR4][R4.64] ;  /* 0x0000000404057981 */ /* 0x000ea2000c1e1900 */
[----:B---3--:R-:W-:Y:S01]  /*00a0*/  IMAD.WIDE.U32 R6, R9, 0x4, R6 ;  /* 0x0000000409067825 */ /* 0x008fe200078e0006 */
[----:B--2---:R-:W-:-:S05]  /*00b0*/  IADD3 R9, PT, PT, R2, R5, RZ ;  /* 0x0000000502097210 */ /* 0x004fca0007ffe0ff */
[----:B------:R-:W-:Y:S01]  /*00c0*/  STG.E desc[UR4][R6.64], R9 ;  /* 0x0000000906007986 */ /* 0x000fe2000c101904 */
[----:B------:R-:W-:Y:S05]  /*00d0*/  EXIT ;  /* 0x000000000000794d */ /* 0x000fea0003800000 */
.L_x_0:
[----:B------:R-:W-:-:S00]  /*00e0*/  BRA `(.L_x_0) ;  /* 0xfffffffc00fc7947 */ /* 0x000fc0000383ffff */
[----:B------:R-:W-:-:S00]  /*00f0*/  NOP ;  /* 0x0000000000007918 */ /* 0x000fc00000000000 */
        /* <DEDUP_REMOVED lines=8> */
.L_x_1:


//--------------------- .nv.shared.reserved.0     --------------------------
	.section	.nv.shared.reserved.0,"aw",@nobits
	.weak		__nv_reservedSMEM_offset_0_alias
	.size		__nv_reservedSMEM_offset_0_alias, 0, 64
	.other		__nv_reservedSMEM_offset_0_alias,@"STO_CUDA_RESERVED_SHARED STV_DEFAULT"
__nv_reservedSMEM_offset_0_alias:
	.zero		0
	.zero		64


//--------------------- .nv.constant0._Z9addKernelPiS_PKi --------------------------
	.section	.nv.constant0._Z9addKernelPiS_PKi,"a",@progbits
	.sectionflags	@""
	.align	4
.nv.constant0._Z9addKernelPiS_PKi:
	.zero		920


//--------------------- SYMBOLS --------------------------

	.type		.nv.reservedSmem.offset0,@object
	.size		.nv.reservedSmem.offset0,0x4
